//
// Generated by NVIDIA NVVM Compiler
//
// Compiler Build ID: CL-36424714
// Cuda compilation tools, release 13.0, V13.0.88
// Based on NVVM 20.0.0
//

.version 9.0
.target sm_100
.address_size 64

	// .globl	_Z14cuda_reductionPdiS_

.visible .entry _Z14cuda_reductionPdiS_(
	.param .u64 .ptr .align 1 _Z14cuda_reductionPdiS__param_0,
	.param .u32 _Z14cuda_reductionPdiS__param_1,
	.param .u64 .ptr .align 1 _Z14cuda_reductionPdiS__param_2
)
{
	.reg .pred 	%p<3>;
	.reg .b32 	%r<2>;
	.reg .b64 	%rd<13>;
	.reg .b64 	%fd<3>;

	ld.param.u64 	%rd6, [_Z14cuda_reductionPdiS__param_0];
	ld.param.u64 	%rd7, [_Z14cuda_reductionPdiS__param_2];
	cvta.to.global.u64 	%rd1, %rd7;
	cvta.to.global.u64 	%rd8, %rd6;
	mov.u32 	%r1, %tid.x;
	mul.wide.u32 	%rd9, %r1, 8;
	add.s64 	%rd10, %rd8, %rd9;
	ld.global.f64 	%fd1, [%rd10];
	ld.global.u64 	%rd12, [%rd1];
	mov.b64 	%rd3, %fd1;
$L__BB0_1:
	mov.b64 	%fd2, %rd12;
	setp.lt.f64 	%p1, %fd1, %fd2;
	selp.b64 	%rd11, %rd3, %rd12, %p1;
	atom.relaxed.global.cas.b64 	%rd5, [%rd1], %rd12, %rd11;
	setp.ne.s64 	%p2, %rd12, %rd5;
	mov.u64 	%rd12, %rd5;
	@%p2 bra 	$L__BB0_1;
	ret;

}


// ===== COMPILED SASS (sm_100) =====

	.target	sm_100

	.elftype	@"ET_EXEC"


//--------------------- .note.nv.tkinfo           --------------------------
	.section	.note.nv.tkinfo,"",@"SHT_NOTE"
	.sectionflags	@"SHF_NOTE_NV_TKINFO"
	.tkinfo
        /*0018*/ 	.word	0x00000002
        /*0030*/ 	.string	""
        /*0030*/ 	.string	"ptxas"
        /*0030*/ 	.string	"Cuda compilation tools, release 13.0, V13.0.88"
        /*0030*/ 	.string	"Build cuda_13.0.r13.0/compiler.36424714_0"
        /*0030*/ 	.string	"-arch sm_100 -m 64 "



//--------------------- .note.nv.cuinfo           --------------------------
	.section	.note.nv.cuinfo,"",@"SHT_NOTE"
	.sectionflags	@"SHF_NOTE_NV_CUINFO"
        /*0018*/ 	.short	0x0002
        /*001a*/ 	.short	0x0064
        /*001c*/ 	.short	0x0082
	.zero		2


//--------------------- .nv.info                  --------------------------
	.section	.nv.info,"",@"SHT_CUDA_INFO"
	.align	4


	//----- nvinfo : EIATTR_REGCOUNT
	.align		4
        /*0000*/ 	.byte	0x04, 0x2f
        /*0002*/ 	.short	(.L_1 - .L_0)
	.align		4
.L_0:
        /*0004*/ 	.word	index@(_Z14cuda_reductionPdiS_)
        /*0008*/ 	.word	0x0000000e


	//----- nvinfo : EIATTR_FRAME_SIZE
	.align		4
.L_1:
        /*000c*/ 	.byte	0x04, 0x11
        /*000e*/ 	.short	(.L_3 - .L_2)
	.align		4
.L_2:
        /*0010*/ 	.word	index@(_Z14cuda_reductionPdiS_)
        /*0014*/ 	.word	0x00000000


	//----- nvinfo : EIATTR_MIN_STACK_SIZE
	.align		4
.L_3:
        /*0018*/ 	.byte	0x04, 0x12
        /*001a*/ 	.short	(.L_5 - .L_4)
	.align		4
.L_4:
        /*001c*/ 	.word	index@(_Z14cuda_reductionPdiS_)
        /*0020*/ 	.word	0x00000000
.L_5:


//--------------------- .nv.compat                --------------------------
	.section	.nv.compat,"",@"SHT_CUDA_COMPAT_INFO"
	.align	4
        /*0000*/ 	.byte	0x02, 0x09, 0x00, 0x00, 0x02, 0x02, 0x01, 0x00, 0x02, 0x05, 0x05, 0x00, 0x03, 0x07, 0x01, 0x01
        /*0010*/ 	.byte	0x02, 0x03, 0x00, 0x00, 0x02, 0x06, 0x01, 0x00, 0x04, 0x0b, 0x08, 0x00, 0x01, 0x00, 0x00, 0x00
        /*0020*/ 	.byte	0x00, 0x00, 0x00, 0x00


//--------------------- .nv.info._Z14cuda_reductionPdiS_ --------------------------
	.section	.nv.info._Z14cuda_reductionPdiS_,"",@"SHT_CUDA_INFO"
	.sectionflags	@""
	.align	4


	//----- nvinfo : EIATTR_CUDA_API_VERSION
	.align		4
        /*0000*/ 	.byte	0x04, 0x37
        /*0002*/ 	.short	(.L_7 - .L_6)
.L_6:
        /*0004*/ 	.word	0x00000082


	//----- nvinfo : EIATTR_KPARAM_INFO
	.align		4
.L_7:
        /*0008*/ 	.byte	0x04, 0x17
        /*000a*/ 	.short	(.L_9 - .L_8)
.L_8:
        /*000c*/ 	.word	0x00000000
        /*0010*/ 	.short	0x0002
        /*0012*/ 	.short	0x0010
        /*0014*/ 	.byte	0x00, 0xf5, 0x21, 0x00


	//----- nvinfo : EIATTR_KPARAM_INFO
	.align		4
.L_9:
        /*0018*/ 	.byte	0x04, 0x17
        /*001a*/ 	.short	(.L_11 - .L_10)
.L_10:
        /*001c*/ 	.word	0x00000000
        /*0020*/ 	.short	0x0001
        /*0022*/ 	.short	0x0008
        /*0024*/ 	.byte	0x00, 0xf0, 0x11, 0x00


	//----- nvinfo : EIATTR_KPARAM_INFO
	.align		4
.L_11:
        /*0028*/ 	.byte	0x04, 0x17
        /*002a*/ 	.short	(.L_13 - .L_12)
.L_12:
        /*002c*/ 	.word	0x00000000
        /*0030*/ 	.short	0x0000
        /*0032*/ 	.short	0x0000
        /*0034*/ 	.byte	0x00, 0xf5, 0x21, 0x00


	//----- nvinfo : EIATTR_SPARSE_MMA_MASK
	.align		4
.L_13:
        /*0038*/ 	.byte	0x03, 0x50
        /*003a*/ 	.short	0x0000


	//----- nvinfo : EIATTR_MAXREG_COUNT
	.align		4
        /*003c*/ 	.byte	0x03, 0x1b
        /*003e*/ 	.short	0x00ff


	//----- nvinfo : EIATTR_MERCURY_ISA_VERSION
	.align		4
        /*0040*/ 	.byte	0x03, 0x5f
        /*0042*/ 	.short	0x0101


	//----- nvinfo : EIATTR_VRC_CTA_INIT_COUNT
	.align		4
        /*0044*/ 	.byte	0x02, 0x4a
	.zero		1
	.zero		1


	//----- nvinfo : EIATTR_EXIT_INSTR_OFFSETS
	.align		4
        /*0048*/ 	.byte	0x04, 0x1c
        /*004a*/ 	.short	(.L_15 - .L_14)


	//   ....[0]....
.L_14:
        /*004c*/ 	.word	0x00000140


	//----- nvinfo : EIATTR_CRS_STACK_SIZE
	.align		4
.L_15:
        /*0050*/ 	.byte	0x04, 0x1e
        /*0052*/ 	.short	(.L_17 - .L_16)
.L_16:
        /*0054*/ 	.word	0x00000000


	//----- nvinfo : EIATTR_CBANK_PARAM_SIZE
	.align		4
.L_17:
        /*0058*/ 	.byte	0x03, 0x19
        /*005a*/ 	.short	0x0018


	//----- nvinfo : EIATTR_PARAM_CBANK
	.align		4
        /*005c*/ 	.byte	0x04, 0x0a
        /*005e*/ 	.short	(.L_19 - .L_18)
	.align		4
.L_18:
        /*0060*/ 	.word	index@(.nv.constant0._Z14cuda_reductionPdiS_)
        /*0064*/ 	.short	0x0380
        /*0066*/ 	.short	0x0018


	//----- nvinfo : EIATTR_SW_WAR
	.align		4
.L_19:
        /*0068*/ 	.byte	0x04, 0x36
        /*006a*/ 	.short	(.L_21 - .L_20)
.L_20:
        /*006c*/ 	.word	0x00000008
.L_21:


//--------------------- .nv.callgraph             --------------------------
	.section	.nv.callgraph,"",@"SHT_CUDA_CALLGRAPH"
	.align	4
	.sectionentsize	8
	.align		4
        /*0000*/ 	.word	0x00000000
	.align		4
        /*0004*/ 	.word	0xffffffff
	.align		4
        /*0008*/ 	.word	0x00000000
	.align		4
        /*000c*/ 	.word	0xfffffffe
	.align		4
        /*0010*/ 	.word	0x00000000
	.align		4
        /*0014*/ 	.word	0xfffffffd
	.align		4
        /*0018*/ 	.word	0x00000000
	.align		4
        /*001c*/ 	.word	0xfffffffc


//--------------------- .text._Z14cuda_reductionPdiS_ --------------------------
	.section	.text._Z14cuda_reductionPdiS_,"ax",@progbits
	.align	128
        .global         _Z14cuda_reductionPdiS_
        .type           _Z14cuda_reductionPdiS_,@function
        .size           _Z14cuda_reductionPdiS_,(.L_x_2 - _Z14cuda_reductionPdiS_)
        .other          _Z14cuda_reductionPdiS_,@"STO_CUDA_ENTRY STV_DEFAULT"
_Z14cuda_reductionPdiS_:
.text._Z14cuda_reductionPdiS_:
[----:B------:R-:W-:Y:S01]  /*0000*/  LDC R1, c[0x0][0x37c] ;  /* 0x0000df00ff017b82 */ /* 0x000fe20000000800 */
[----:B------:R-:W0:Y:S07]  /*0010*/  S2R R7, SR_TID.X ;  /* 0x0000000000077919 */ /* 0x000e2e0000002100 */
[----:B------:R-:W0:Y:S01]  /*0020*/  LDC.64 R2, c[0x0][0x380] ;  /* 0x0000e000ff027b82 */ /* 0x000e220000000a00 */
[----:B------:R-:W1:Y:S07]  /*0030*/  LDCU.64 UR4, c[0x0][0x358] ;  /* 0x00006b00ff0477ac */ /* 0x000e6e0008000a00 */
[----:B------:R-:W1:Y:S01]  /*0040*/  LDC.64 R4, c[0x0][0x390] ;  /* 0x0000e400ff047b82 */ /* 0x000e620000000a00 */
[----:B0-----:R-:W-:-:S02]  /*0050*/  IMAD.WIDE.U32 R2, R7, 0x8, R2 ;  /* 0x0000000807027825 */ /* 0x001fc400078e0002 */
[----:B-1----:R0:W5:Y:S04]  /*0060*/  LDG.E.64 R6, desc[UR4][R4.64] ;  /* 0x0000000404067981 */ /* 0x002168000c1e1b00 */
[----:B------:R-:W5:Y:S02]  /*0070*/  LDG.E.64 R2, desc[UR4][R2.64] ;  /* 0x0000000402027981 */ /* 0x000f64000c1e1b00 */
.L_x_0:
[----:B-----5:R-:W-:Y:S01]  /*0080*/  IMAD.MOV.U32 R8, RZ, RZ, R6 ;  /* 0x000000ffff087224 */ /* 0x020fe200078e0006 */
[----:B------:R-:W-:Y:S05]  /*0090*/  YIELD ;  /* 0x0000000000007946 */ /* 0x000fea0003800000 */
[----:B------:R-:W-:-:S06]  /*00a0*/  IMAD.MOV.U32 R9, RZ, RZ, R7 ;  /* 0x000000ffff097224 */ /* 0x000fcc00078e0007 */
[----:B------:R-:W-:-:S06]  /*00b0*/  DSETP.GEU.AND P0, PT, R2, R8, PT ;  /* 0x000000080200722a */ /* 0x000fcc0003f0e000 */
[----:B------:R-:W-:Y:S02]  /*00c0*/  SEL R10, R2, R6, !P0 ;  /* 0x00000006020a7207 */ /* 0x000fe40004000000 */
[----:B------:R-:W-:-:S05]  /*00d0*/  SEL R11, R3, R7, !P0 ;  /* 0x00000007030b7207 */ /* 0x000fca0004000000 */
[----:B------:R-:W2:Y:S02]  /*00e0*/  ATOMG.E.CAS.64.STRONG.GPU PT, R8, [R4], R8, R10 ;  /* 0x00000008040873a9 */ /* 0x000ea400001ee50a */
[-C--:B--2---:R-:W-:Y:S02]  /*00f0*/  ISETP.NE.U32.AND P0, PT, R6, R8.reuse, PT ;  /* 0x000000080600720c */ /* 0x084fe40003f05070 */
[----:B------:R-:W-:Y:S02]  /*0100*/  MOV R6, R8 ;  /* 0x0000000800067202 */ /* 0x000fe40000000f00 */
[----:B------:R-:W-:Y:S01]  /*0110*/  ISETP.NE.AND.EX P0, PT, R7, R9, PT, P0 ;  /* 0x000000090700720c */ /* 0x000fe20003f05300 */
[----:B------:R-:W-:-:S12]  /*0120*/  IMAD.MOV.U32 R7, RZ, RZ, R9 ;  /* 0x000000ffff077224 */ /* 0x000fd800078e0009 */
[----:B------:R-:W-:Y:S05]  /*0130*/  @P0 BRA `(.L_x_0) ;  /* 0xfffffffc00d00947 */ /* 0x000fea000383ffff */
[----:B------:R-:W-:Y:S05]  /*0140*/  EXIT ;  /* 0x000000000000794d */ /* 0x000fea0003800000 */
.L_x_1:
[----:B------:R-:W-:-:S00]  /*0150*/  BRA `(.L_x_1) ;  /* 0xfffffffc00fc7947 */ /* 0x000fc0000383ffff */
[----:B------:R-:W-:-:S00]  /*0160*/  NOP ;  /* 0x0000000000007918 */ /* 0x000fc00000000000 */
        /* <DEDUP_REMOVED lines=9> */
.L_x_2:


//--------------------- .nv.shared.reserved.0     --------------------------
	.section	.nv.shared.reserved.0,"aw",@nobits
	.weak		__nv_reservedSMEM_offset_0_alias
	.size		__nv_reservedSMEM_offset_0_alias, 0, 64
	.other		__nv_reservedSMEM_offset_0_alias,@"STO_CUDA_RESERVED_SHARED STV_DEFAULT"
__nv_reservedSMEM_offset_0_alias:
	.zero		0
	.zero		64


//--------------------- .nv.constant0._Z14cuda_reductionPdiS_ --------------------------
	.section	.nv.constant0._Z14cuda_reductionPdiS_,"a",@progbits
	.sectionflags	@""
	.align	4
.nv.constant0._Z14cuda_reductionPdiS_:
	.zero		920


//--------------------- SYMBOLS --------------------------

	.type		.nv.reservedSmem.offset0,@object
	.size		.nv.reservedSmem.offset0,0x4
